//
// Generated by NVIDIA NVVM Compiler
//
// Compiler Build ID: CL-36424714
// Cuda compilation tools, release 13.0, V13.0.88
// Based on NVVM 20.0.0
//

.version 9.0
.target sm_100
.address_size 64

	// .globl	_Z19Matmul_kernel_blockPfS_S_i

.visible .entry _Z19Matmul_kernel_blockPfS_S_i(
	.param .u64 .ptr .align 1 _Z19Matmul_kernel_blockPfS_S_i_param_0,
	.param .u64 .ptr .align 1 _Z19Matmul_kernel_blockPfS_S_i_param_1,
	.param .u64 .ptr .align 1 _Z19Matmul_kernel_blockPfS_S_i_param_2,
	.param .u32 _Z19Matmul_kernel_blockPfS_S_i_param_3
)
{
	.reg .pred 	%p<10>;
	.reg .b32 	%r<39>;
	.reg .b32 	%f<68>;
	.reg .b64 	%rd<67>;

	ld.param.u64 	%rd14, [_Z19Matmul_kernel_blockPfS_S_i_param_0];
	ld.param.u64 	%rd15, [_Z19Matmul_kernel_blockPfS_S_i_param_1];
	ld.param.u32 	%r17, [_Z19Matmul_kernel_blockPfS_S_i_param_3];
	cvta.to.global.u64 	%rd1, %rd15;
	cvta.to.global.u64 	%rd2, %rd14;
	mov.u32 	%r18, %ctaid.y;
	shl.b32 	%r19, %r18, 5;
	mov.u32 	%r20, %tid.y;
	add.s32 	%r1, %r19, %r20;
	mov.u32 	%r21, %ctaid.x;
	shl.b32 	%r22, %r21, 5;
	mov.u32 	%r23, %tid.x;
	add.s32 	%r2, %r22, %r23;
	setp.lt.s32 	%p1, %r17, 1;
	mov.f32 	%f67, 0f00000000;
	@%p1 bra 	$L__BB0_12;
	mul.lo.s32 	%r3, %r17, %r1;
	and.b32  	%r4, %r17, 7;
	setp.lt.u32 	%p2, %r17, 8;
	mov.f32 	%f67, 0f00000000;
	mov.b32 	%r37, 0;
	@%p2 bra 	$L__BB0_4;
	and.b32  	%r37, %r17, 2147483640;
	neg.s32 	%r35, %r37;
	mul.wide.u32 	%rd16, %r17, 4;
	add.s64 	%rd3, %rd1, %rd16;
	mul.wide.u32 	%rd17, %r17, 8;
	add.s64 	%rd4, %rd1, %rd17;
	mul.wide.u32 	%rd18, %r17, 12;
	add.s64 	%rd5, %rd1, %rd18;
	mul.wide.u32 	%rd19, %r17, 16;
	add.s64 	%rd6, %rd1, %rd19;
	mul.wide.u32 	%rd20, %r17, 20;
	add.s64 	%rd7, %rd1, %rd20;
	mul.wide.u32 	%rd21, %r17, 24;
	add.s64 	%rd8, %rd1, %rd21;
	mul.wide.u32 	%rd22, %r17, 28;
	add.s64 	%rd9, %rd1, %rd22;
	mul.wide.u32 	%rd23, %r3, 4;
	add.s64 	%rd24, %rd23, %rd2;
	add.s64 	%rd66, %rd24, 16;
	mov.f32 	%f67, 0f00000000;
	mov.u32 	%r34, %r2;
$L__BB0_3:
	.pragma "nounroll";
	mul.wide.s32 	%rd25, %r34, 4;
	add.s64 	%rd26, %rd3, %rd25;
	add.s64 	%rd27, %rd4, %rd25;
	add.s64 	%rd28, %rd5, %rd25;
	add.s64 	%rd29, %rd6, %rd25;
	add.s64 	%rd30, %rd7, %rd25;
	add.s64 	%rd31, %rd8, %rd25;
	add.s64 	%rd32, %rd9, %rd25;
	add.s64 	%rd33, %rd1, %rd25;
	ld.global.f32 	%f17, [%rd66+-16];
	ld.global.f32 	%f18, [%rd33];
	fma.rn.f32 	%f19, %f17, %f18, %f67;
	ld.global.f32 	%f20, [%rd66+-12];
	ld.global.f32 	%f21, [%rd26];
	fma.rn.f32 	%f22, %f20, %f21, %f19;
	ld.global.f32 	%f23, [%rd66+-8];
	ld.global.f32 	%f24, [%rd27];
	fma.rn.f32 	%f25, %f23, %f24, %f22;
	ld.global.f32 	%f26, [%rd66+-4];
	ld.global.f32 	%f27, [%rd28];
	fma.rn.f32 	%f28, %f26, %f27, %f25;
	ld.global.f32 	%f29, [%rd66];
	ld.global.f32 	%f30, [%rd29];
	fma.rn.f32 	%f31, %f29, %f30, %f28;
	ld.global.f32 	%f32, [%rd66+4];
	ld.global.f32 	%f33, [%rd30];
	fma.rn.f32 	%f34, %f32, %f33, %f31;
	ld.global.f32 	%f35, [%rd66+8];
	ld.global.f32 	%f36, [%rd31];
	fma.rn.f32 	%f37, %f35, %f36, %f34;
	ld.global.f32 	%f38, [%rd66+12];
	ld.global.f32 	%f39, [%rd32];
	fma.rn.f32 	%f67, %f38, %f39, %f37;
	add.s32 	%r35, %r35, 8;
	shl.b32 	%r25, %r17, 3;
	add.s32 	%r34, %r34, %r25;
	add.s64 	%rd66, %rd66, 32;
	setp.ne.s32 	%p3, %r35, 0;
	@%p3 bra 	$L__BB0_3;
$L__BB0_4:
	setp.eq.s32 	%p4, %r4, 0;
	@%p4 bra 	$L__BB0_12;
	and.b32  	%r12, %r17, 3;
	setp.lt.u32 	%p5, %r4, 4;
	@%p5 bra 	$L__BB0_7;
	add.s32 	%r26, %r37, %r3;
	mul.wide.u32 	%rd34, %r26, 4;
	add.s64 	%rd35, %rd2, %rd34;
	ld.global.f32 	%f41, [%rd35];
	mad.lo.s32 	%r27, %r37, %r17, %r2;
	mul.wide.s32 	%rd36, %r27, 4;
	add.s64 	%rd37, %rd1, %rd36;
	ld.global.f32 	%f42, [%rd37];
	fma.rn.f32 	%f43, %f41, %f42, %f67;
	cvt.u64.u32 	%rd38, %r3;
	cvt.u64.u32 	%rd39, %r37;
	add.s64 	%rd40, %rd39, %rd38;
	shl.b64 	%rd41, %rd40, 2;
	add.s64 	%rd42, %rd2, %rd41;
	ld.global.f32 	%f44, [%rd42+4];
	mul.wide.u32 	%rd43, %r17, 4;
	add.s64 	%rd44, %rd37, %rd43;
	ld.global.f32 	%f45, [%rd44];
	fma.rn.f32 	%f46, %f44, %f45, %f43;
	ld.global.f32 	%f47, [%rd42+8];
	add.s64 	%rd45, %rd44, %rd43;
	ld.global.f32 	%f48, [%rd45];
	fma.rn.f32 	%f49, %f47, %f48, %f46;
	ld.global.f32 	%f50, [%rd42+12];
	add.s64 	%rd46, %rd45, %rd43;
	ld.global.f32 	%f51, [%rd46];
	fma.rn.f32 	%f67, %f50, %f51, %f49;
	add.s32 	%r37, %r37, 4;
$L__BB0_7:
	setp.eq.s32 	%p6, %r12, 0;
	@%p6 bra 	$L__BB0_12;
	setp.eq.s32 	%p7, %r12, 1;
	@%p7 bra 	$L__BB0_10;
	add.s32 	%r28, %r37, %r3;
	mul.wide.u32 	%rd47, %r28, 4;
	add.s64 	%rd48, %rd2, %rd47;
	ld.global.f32 	%f53, [%rd48];
	mad.lo.s32 	%r29, %r37, %r17, %r2;
	mul.wide.s32 	%rd49, %r29, 4;
	add.s64 	%rd50, %rd1, %rd49;
	ld.global.f32 	%f54, [%rd50];
	fma.rn.f32 	%f55, %f53, %f54, %f67;
	cvt.u64.u32 	%rd51, %r3;
	cvt.u64.u32 	%rd52, %r37;
	add.s64 	%rd53, %rd52, %rd51;
	shl.b64 	%rd54, %rd53, 2;
	add.s64 	%rd55, %rd2, %rd54;
	ld.global.f32 	%f56, [%rd55+4];
	mul.wide.u32 	%rd56, %r17, 4;
	add.s64 	%rd57, %rd50, %rd56;
	ld.global.f32 	%f57, [%rd57];
	fma.rn.f32 	%f67, %f56, %f57, %f55;
	add.s32 	%r37, %r37, 2;
$L__BB0_10:
	and.b32  	%r30, %r17, 1;
	setp.eq.b32 	%p8, %r30, 1;
	not.pred 	%p9, %p8;
	@%p9 bra 	$L__BB0_12;
	add.s32 	%r31, %r37, %r3;
	mul.wide.u32 	%rd58, %r31, 4;
	add.s64 	%rd59, %rd2, %rd58;
	ld.global.f32 	%f58, [%rd59];
	mad.lo.s32 	%r32, %r37, %r17, %r2;
	mul.wide.s32 	%rd60, %r32, 4;
	add.s64 	%rd61, %rd1, %rd60;
	ld.global.f32 	%f59, [%rd61];
	fma.rn.f32 	%f67, %f58, %f59, %f67;
$L__BB0_12:
	ld.param.u64 	%rd65, [_Z19Matmul_kernel_blockPfS_S_i_param_2];
	cvta.to.global.u64 	%rd62, %rd65;
	mad.lo.s32 	%r33, %r17, %r1, %r2;
	mul.wide.s32 	%rd63, %r33, 4;
	add.s64 	%rd64, %rd62, %rd63;
	st.global.f32 	[%rd64], %f67;
	ret;

}


// ===== COMPILED SASS (sm_100) =====

	.target	sm_100

	.elftype	@"ET_EXEC"


//--------------------- .note.nv.tkinfo           --------------------------
	.section	.note.nv.tkinfo,"",@"SHT_NOTE"
	.sectionflags	@"SHF_NOTE_NV_TKINFO"
	.tkinfo
        /*0018*/ 	.word	0x00000002
        /*0030*/ 	.string	""
        /*0030*/ 	.string	"ptxas"
        /*0030*/ 	.string	"Cuda compilation tools, release 13.0, V13.0.88"
        /*0030*/ 	.string	"Build cuda_13.0.r13.0/compiler.36424714_0"
        /*0030*/ 	.string	"-arch sm_100 -m 64 "



//--------------------- .note.nv.cuinfo           --------------------------
	.section	.note.nv.cuinfo,"",@"SHT_NOTE"
	.sectionflags	@"SHF_NOTE_NV_CUINFO"
        /*0018*/ 	.short	0x0002
        /*001a*/ 	.short	0x0064
        /*001c*/ 	.short	0x0082
	.zero		2


//--------------------- .nv.info                  --------------------------
	.section	.nv.info,"",@"SHT_CUDA_INFO"
	.align	4


	//----- nvinfo : EIATTR_REGCOUNT
	.align		4
        /*0000*/ 	.byte	0x04, 0x2f
        /*0002*/ 	.short	(.L_1 - .L_0)
	.align		4
.L_0:
        /*0004*/ 	.word	index@(_Z19Matmul_kernel_blockPfS_S_i)
        /*0008*/ 	.word	0x0000001e


	//----- nvinfo : EIATTR_FRAME_SIZE
	.align		4
.L_1:
        /*000c*/ 	.byte	0x04, 0x11
        /*000e*/ 	.short	(.L_3 - .L_2)
	.align		4
.L_2:
        /*0010*/ 	.word	index@(_Z19Matmul_kernel_blockPfS_S_i)
        /*0014*/ 	.word	0x00000000


	//----- nvinfo : EIATTR_MIN_STACK_SIZE
	.align		4
.L_3:
        /*0018*/ 	.byte	0x04, 0x12
        /*001a*/ 	.short	(.L_5 - .L_4)
	.align		4
.L_4:
        /*001c*/ 	.word	index@(_Z19Matmul_kernel_blockPfS_S_i)
        /*0020*/ 	.word	0x00000000
.L_5:


//--------------------- .nv.compat                --------------------------
	.section	.nv.compat,"",@"SHT_CUDA_COMPAT_INFO"
	.align	4
        /*0000*/ 	.byte	0x02, 0x09, 0x00, 0x00, 0x02, 0x02, 0x01, 0x00, 0x02, 0x05, 0x05, 0x00, 0x03, 0x07, 0x01, 0x01
        /*0010*/ 	.byte	0x02, 0x03, 0x00, 0x00, 0x02, 0x06, 0x01, 0x00, 0x04, 0x0b, 0x08, 0x00, 0x09, 0x00, 0x00, 0x00
        /*0020*/ 	.byte	0x00, 0x00, 0x00, 0x00


//--------------------- .nv.info._Z19Matmul_kernel_blockPfS_S_i --------------------------
	.section	.nv.info._Z19Matmul_kernel_blockPfS_S_i,"",@"SHT_CUDA_INFO"
	.sectionflags	@""
	.align	4


	//----- nvinfo : EIATTR_CUDA_API_VERSION
	.align		4
        /*0000*/ 	.byte	0x04, 0x37
        /*0002*/ 	.short	(.L_7 - .L_6)
.L_6:
        /*0004*/ 	.word	0x00000082


	//----- nvinfo : EIATTR_KPARAM_INFO
	.align		4
.L_7:
        /*0008*/ 	.byte	0x04, 0x17
        /*000a*/ 	.short	(.L_9 - .L_8)
.L_8:
        /*000c*/ 	.word	0x00000000
        /*0010*/ 	.short	0x0003
        /*0012*/ 	.short	0x0018
        /*0014*/ 	.byte	0x00, 0xf0, 0x11, 0x00


	//----- nvinfo : EIATTR_KPARAM_INFO
	.align		4
.L_9:
        /*0018*/ 	.byte	0x04, 0x17
        /*001a*/ 	.short	(.L_11 - .L_10)
.L_10:
        /*001c*/ 	.word	0x00000000
        /*0020*/ 	.short	0x0002
        /*0022*/ 	.short	0x0010
        /*0024*/ 	.byte	0x00, 0xf5, 0x21, 0x00


	//----- nvinfo : EIATTR_KPARAM_INFO
	.align		4
.L_11:
        /*0028*/ 	.byte	0x04, 0x17
        /*002a*/ 	.short	(.L_13 - .L_12)
.L_12:
        /*002c*/ 	.word	0x00000000
        /*0030*/ 	.short	0x0001
        /*0032*/ 	.short	0x0008
        /*0034*/ 	.byte	0x00, 0xf5, 0x21, 0x00


	//----- nvinfo : EIATTR_KPARAM_INFO
	.align		4
.L_13:
        /*0038*/ 	.byte	0x04, 0x17
        /*003a*/ 	.short	(.L_15 - .L_14)
.L_14:
        /*003c*/ 	.word	0x00000000
        /*0040*/ 	.short	0x0000
        /*0042*/ 	.short	0x0000
        /*0044*/ 	.byte	0x00, 0xf5, 0x21, 0x00


	//----- nvinfo : EIATTR_SPARSE_MMA_MASK
	.align		4
.L_15:
        /*0048*/ 	.byte	0x03, 0x50
        /*004a*/ 	.short	0x0000


	//----- nvinfo : EIATTR_MAXREG_COUNT
	.align		4
        /*004c*/ 	.byte	0x03, 0x1b
        /*004e*/ 	.short	0x00ff


	//----- nvinfo : EIATTR_MERCURY_ISA_VERSION
	.align		4
        /*0050*/ 	.byte	0x03, 0x5f
        /*0052*/ 	.short	0x0101


	//----- nvinfo : EIATTR_VRC_CTA_INIT_COUNT
	.align		4
        /*0054*/ 	.byte	0x02, 0x4a
	.zero		1
	.zero		1


	//----- nvinfo : EIATTR_EXIT_INSTR_OFFSETS
	.align		4
        /*0058*/ 	.byte	0x04, 0x1c
        /*005a*/ 	.short	(.L_17 - .L_16)


	//   ....[0]....
.L_16:
        /*005c*/ 	.word	0x00000a90


	//----- nvinfo : EIATTR_CBANK_PARAM_SIZE
	.align		4
.L_17:
        /*0060*/ 	.byte	0x03, 0x19
        /*0062*/ 	.short	0x001c


	//----- nvinfo : EIATTR_PARAM_CBANK
	.align		4
        /*0064*/ 	.byte	0x04, 0x0a
        /*0066*/ 	.short	(.L_19 - .L_18)
	.align		4
.L_18:
        /*0068*/ 	.word	index@(.nv.constant0._Z19Matmul_kernel_blockPfS_S_i)
        /*006c*/ 	.short	0x0380
        /*006e*/ 	.short	0x001c


	//----- nvinfo : EIATTR_SW_WAR
	.align		4
.L_19:
        /*0070*/ 	.byte	0x04, 0x36
        /*0072*/ 	.short	(.L_21 - .L_20)
.L_20:
        /*0074*/ 	.word	0x00000008
.L_21:


//--------------------- .nv.callgraph             --------------------------
	.section	.nv.callgraph,"",@"SHT_CUDA_CALLGRAPH"
	.align	4
	.sectionentsize	8
	.align		4
        /*0000*/ 	.word	0x00000000
	.align		4
        /*0004*/ 	.word	0xffffffff
	.align		4
        /*0008*/ 	.word	0x00000000
	.align		4
        /*000c*/ 	.word	0xfffffffe
	.align		4
        /*0010*/ 	.word	0x00000000
	.align		4
        /*0014*/ 	.word	0xfffffffd
	.align		4
        /*0018*/ 	.word	0x00000000
	.align		4
        /*001c*/ 	.word	0xfffffffc


//--------------------- .text._Z19Matmul_kernel_blockPfS_S_i --------------------------
	.section	.text._Z19Matmul_kernel_blockPfS_S_i,"ax",@progbits
	.align	128
        .global         _Z19Matmul_kernel_blockPfS_S_i
        .type           _Z19Matmul_kernel_blockPfS_S_i,@function
        .size           _Z19Matmul_kernel_blockPfS_S_i,(.L_x_5 - _Z19Matmul_kernel_blockPfS_S_i)
        .other          _Z19Matmul_kernel_blockPfS_S_i,@"STO_CUDA_ENTRY STV_DEFAULT"
_Z19Matmul_kernel_blockPfS_S_i:
.text._Z19Matmul_kernel_blockPfS_S_i:
[----:B------:R-:W-:Y:S01]  /*0000*/  LDC R1, c[0x0][0x37c] ;  /* 0x0000df00ff017b82 */ /* 0x000fe20000000800 */
[----:B------:R-:W0:Y:S01]  /*0010*/  S2R R0, SR_CTAID.Y ;  /* 0x0000000000007919 */ /* 0x000e220000002600 */
[----:B------:R-:W1:Y:S01]  /*0020*/  LDCU UR18, c[0x0][0x398] ;  /* 0x00007300ff1277ac */ /* 0x000e620008000800 */
[----:B------:R-:W-:Y:S01]  /*0030*/  HFMA2 R12, -RZ, RZ, 0, 0 ;  /* 0x00000000ff0c7431 */ /* 0x000fe200000001ff */
[----:B------:R-:W0:Y:S01]  /*0040*/  S2R R3, SR_TID.Y ;  /* 0x0000000000037919 */ /* 0x000e220000002200 */
[----:B------:R-:W2:Y:S01]  /*0050*/  LDCU.64 UR16, c[0x0][0x358] ;  /* 0x00006b00ff1077ac */ /* 0x000ea20008000a00 */
[----:B------:R-:W3:Y:S01]  /*0060*/  S2R R13, SR_CTAID.X ;  /* 0x00000000000d7919 */ /* 0x000ee20000002500 */
[----:B------:R-:W3:Y:S01]  /*0070*/  S2R R2, SR_TID.X ;  /* 0x0000000000027919 */ /* 0x000ee20000002100 */
[----:B-1----:R-:W-:Y:S01]  /*0080*/  UISETP.GE.AND UP0, UPT, UR18, 0x1, UPT ;  /* 0x000000011200788c */ /* 0x002fe2000bf06270 */
[----:B0-----:R-:W-:Y:S02]  /*0090*/  LEA R0, R0, R3, 0x5 ;  /* 0x0000000300007211 */ /* 0x001fe400078e28ff */
[----:B---3--:R-:W-:-:S06]  /*00a0*/  LEA R13, R13, R2, 0x5 ;  /* 0x000000020d0d7211 */ /* 0x008fcc00078e28ff */
[----:B--2---:R-:W-:Y:S05]  /*00b0*/  BRA.U !UP0, `(.L_x_0) ;  /* 0x0000000908647547 */ /* 0x004fea000b800000 */
[----:B------:R-:W-:Y:S02]  /*00c0*/  UISETP.GE.U32.AND UP1, UPT, UR18, 0x8, UPT ;  /* 0x000000081200788c */ /* 0x000fe4000bf26070 */
[----:B------:R-:W-:Y:S01]  /*00d0*/  IMAD R5, R0, UR18, RZ ;  /* 0x0000001200057c24 */ /* 0x000fe2000f8e02ff */
[----:B------:R-:W-:Y:S01]  /*00e0*/  ULOP3.LUT UR19, UR18, 0x7, URZ, 0xc0, !UPT ;  /* 0x0000000712137892 */ /* 0x000fe2000f8ec0ff */
[----:B------:R-:W-:Y:S01]  /*00f0*/  MOV R12, RZ ;  /* 0x000000ff000c7202 */ /* 0x000fe20000000f00 */
[----:B------:R-:W-:Y:S02]  /*0100*/  UMOV UR4, URZ ;  /* 0x000000ff00047c82 */ /* 0x000fe40008000000 */
[----:B------:R-:W-:Y:S02]  /*0110*/  UISETP.NE.AND UP0, UPT, UR19, URZ, UPT ;  /* 0x000000ff1300728c */ /* 0x000fe4000bf05270 */
[----:B------:R-:W-:Y:S09]  /*0120*/  BRA.U !UP1, `(.L_x_1) ;  /* 0x0000000509087547 */ /* 0x000ff2000b800000 */
[----:B------:R-:W0:Y:S01]  /*0130*/  LDCU.128 UR20, c[0x0][0x380] ;  /* 0x00007000ff1477ac */ /* 0x000e220008000c00 */
[----:B------:R-:W-:Y:S01]  /*0140*/  IMAD.MOV.U32 R12, RZ, RZ, RZ ;  /* 0x000000ffff0c7224 */ /* 0x000fe200078e00ff */
[----:B------:R-:W-:Y:S01]  /*0150*/  MOV R14, R13 ;  /* 0x0000000d000e7202 */ /* 0x000fe20000000f00 */
[----:B------:R-:W-:-:S04]  /*0160*/  ULOP3.LUT UR4, UR18, 0x7ffffff8, URZ, 0xc0, !UPT ;  /* 0x7ffffff812047892 */ /* 0x000fc8000f8ec0ff */
[----:B------:R-:W-:Y:S01]  /*0170*/  UIADD3 UR5, UPT, UPT, -UR4, URZ, URZ ;  /* 0x000000ff04057290 */ /* 0x000fe2000fffe1ff */
[----:B0-----:R-:W-:Y:S01]  /*0180*/  MOV R2, UR20 ;  /* 0x0000001400027c02 */ /* 0x001fe20008000f00 */
[----:B------:R-:W-:Y:S01]  /*0190*/  UIMAD.WIDE.U32 UR6, UR18, 0xc, UR22 ;  /* 0x0000000c120678a5 */ /* 0x000fe2000f8e0016 */
[----:B------:R-:W-:Y:S01]  /*01a0*/  MOV R3, UR21 ;  /* 0x0000001500037c02 */ /* 0x000fe20008000f00 */
[----:B------:R-:W-:Y:S02]  /*01b0*/  UIMAD.WIDE.U32 UR8, UR18, 0x10, UR22 ;  /* 0x00000010120878a5 */ /* 0x000fe4000f8e0016 */
[----:B------:R-:W-:Y:S01]  /*01c0*/  UIMAD.WIDE.U32 UR10, UR18, 0x14, UR22 ;  /* 0x00000014120a78a5 */ /* 0x000fe2000f8e0016 */
[----:B------:R-:W-:Y:S01]  /*01d0*/  IMAD.WIDE.U32 R2, R5, 0x4, R2 ;  /* 0x0000000405027825 */ /* 0x000fe200078e0002 */
[----:B------:R-:W-:Y:S02]  /*01e0*/  UIMAD.WIDE.U32 UR12, UR18, 0x18, UR22 ;  /* 0x00000018120c78a5 */ /* 0x000fe4000f8e0016 */
[----:B------:R-:W-:Y:S01]  /*01f0*/  UIMAD.WIDE.U32 UR14, UR18, 0x1c, UR22 ;  /* 0x0000001c120e78a5 */ /* 0x000fe2000f8e0016 */
[----:B------:R-:W-:-:S04]  /*0200*/  IADD3 R2, P0, PT, R2, 0x10, RZ ;  /* 0x0000001002027810 */ /* 0x000fc80007f1e0ff */
[----:B------:R-:W-:-:S09]  /*0210*/  IADD3.X R3, PT, PT, RZ, R3, RZ, P0, !PT ;  /* 0x00000003ff037210 */ /* 0x000fd200007fe4ff */
.L_x_2:
[----:B------:R-:W-:Y:S01]  /*0220*/  HFMA2 R23, -RZ, RZ, 0, 2.384185791015625e-07 ;  /* 0x00000004ff177431 */ /* 0x000fe200000001ff */
[----:B------:R-:W-:Y:S01]  /*0230*/  UIMAD.WIDE.U32 UR24, UR18, 0x4, UR22 ;  /* 0x00000004121878a5 */ /* 0x000fe2000f8e0016 */
[----:B------:R-:W2:Y:S01]  /*0240*/  LDG.E R21, desc[UR16][R2.64+-0x10] ;  /* 0xfffff01002157981 */ /* 0x000ea2000c1e1900 */
[----:B------:R-:W-:Y:S01]  /*0250*/  UIMAD.WIDE.U32 UR20, UR18, 0x8, UR22 ;  /* 0x00000008121478a5 */ /* 0x000fe2000f8e0016 */
[----:B------:R-:W-:Y:S02]  /*0260*/  IMAD.MOV.U32 R11, RZ, RZ, 0x4 ;  /* 0x00000004ff0b7424 */ /* 0x000fe400078e00ff */
[----:B------:R-:W-:Y:S01]  /*0270*/  HFMA2 R7, -RZ, RZ, 0, 2.384185791015625e-07 ;  /* 0x00000004ff077431 */ /* 0x000fe200000001ff */
[----:B------:R-:W3:Y:S01]  /*0280*/  LDG.E R19, desc[UR16][R2.64+-0xc] ;  /* 0xfffff41002137981 */ /* 0x000ee2000c1e1900 */
[----:B------:R-:W-:Y:S02]  /*0290*/  MOV R8, UR24 ;  /* 0x0000001800087c02 */ /* 0x000fe40008000f00 */
[----:B------:R-:W-:Y:S01]  /*02a0*/  MOV R9, UR25 ;  /* 0x0000001900097c02 */ /* 0x000fe20008000f00 */
[C---:B------:R-:W-:Y:S01]  /*02b0*/  IMAD.WIDE R22, R14.reuse, R23, UR22 ;  /* 0x000000160e167e25 */ /* 0x040fe2000f8e0217 */
[----:B------:R-:W-:Y:S01]  /*02c0*/  MOV R24, UR20 ;  /* 0x0000001400187c02 */ /* 0x000fe20008000f00 */
[----:B------:R-:W4:Y:S01]  /*02d0*/  LDG.E R17, desc[UR16][R2.64+-0x8] ;  /* 0xfffff81002117981 */ /* 0x000f22000c1e1900 */
[----:B------:R-:W-:Y:S01]  /*02e0*/  MOV R25, UR21 ;  /* 0x0000001500197c02 */ /* 0x000fe20008000f00 */
[----:B------:R-:W-:-:S02]  /*02f0*/  IMAD.WIDE R8, R14, 0x4, R8 ;  /* 0x000000040e087825 */ /* 0x000fc400078e0208 */
[----:B------:R-:W2:Y:S02]  /*0300*/  LDG.E R22, desc[UR16][R22.64] ;  /* 0x0000001016167981 */ /* 0x000ea4000c1e1900 */
[C---:B------:R-:W-:Y:S01]  /*0310*/  IMAD.WIDE R24, R14.reuse, 0x4, R24 ;  /* 0x000000040e187825 */ /* 0x040fe200078e0218 */
[----:B------:R-:W-:Y:S01]  /*0320*/  MOV R5, 0x4 ;  /* 0x0000000400057802 */ /* 0x000fe20000000f00 */
[----:B------:R0:W3:Y:S02]  /*0330*/  LDG.E R20, desc[UR16][R8.64] ;  /* 0x0000001008147981 */ /* 0x0000e4000c1e1900 */
[C---:B------:R-:W-:Y:S02]  /*0340*/  IMAD.WIDE R10, R14.reuse, R11, UR6 ;  /* 0x000000060e0a7e25 */ /* 0x040fe4000f8e020b */
[----:B------:R-:W4:Y:S02]  /*0350*/  LDG.E R18, desc[UR16][R24.64] ;  /* 0x0000001018127981 */ /* 0x000f24000c1e1900 */
[----:B------:R-:W-:-:S04]  /*0360*/  IMAD.WIDE R4, R14, R5, UR8 ;  /* 0x000000080e047e25 */ /* 0x000fc8000f8e0205 */
[----:B------:R-:W-:Y:S01]  /*0370*/  HFMA2 R27, -RZ, RZ, 0, 2.384185791015625e-07 ;  /* 0x00000004ff1b7431 */ /* 0x000fe200000001ff */
[----:B------:R1:W5:Y:S01]  /*0380*/  LDG.E R16, desc[UR16][R10.64] ;  /* 0x000000100a107981 */ /* 0x000362000c1e1900 */
[----:B0-----:R-:W-:-:S03]  /*0390*/  MOV R9, 0x4 ;  /* 0x0000000400097802 */ /* 0x001fc60000000f00 */
[----:B------:R-:W5:Y:S01]  /*03a0*/  LDG.E R15, desc[UR16][R2.64+-0x4] ;  /* 0xfffffc10020f7981 */ /* 0x000f62000c1e1900 */
[----:B------:R-:W-:-:S03]  /*03b0*/  IMAD.WIDE R6, R14, R7, UR10 ;  /* 0x0000000a0e067e25 */ /* 0x000fc6000f8e0207 */
[----:B------:R0:W5:Y:S01]  /*03c0*/  LDG.E R4, desc[UR16][R4.64] ;  /* 0x0000001004047981 */ /* 0x000162000c1e1900 */
[----:B------:R-:W-:-:S03]  /*03d0*/  IMAD.WIDE R8, R14, R9, UR12 ;  /* 0x0000000c0e087e25 */ /* 0x000fc6000f8e0209 */
[----:B------:R-:W5:Y:S01]  /*03e0*/  LDG.E R23, desc[UR16][R2.64] ;  /* 0x0000001002177981 */ /* 0x000f62000c1e1900 */
[----:B-1----:R-:W-:-:S03]  /*03f0*/  IMAD.WIDE R10, R14, R27, UR14 ;  /* 0x0000000e0e0a7e25 */ /* 0x002fc6000f8e021b */
[----:B------:R-:W5:Y:S04]  /*0400*/  LDG.E R7, desc[UR16][R6.64] ;  /* 0x0000001006077981 */ /* 0x000f68000c1e1900 */
[----:B------:R-:W5:Y:S04]  /*0410*/  LDG.E R24, desc[UR16][R2.64+0x4] ;  /* 0x0000041002187981 */ /* 0x000f68000c1e1900 */
[----:B------:R-:W5:Y:S04]  /*0420*/  LDG.E R8, desc[UR16][R8.64] ;  /* 0x0000001008087981 */ /* 0x000f68000c1e1900 */
[----:B------:R-:W5:Y:S04]  /*0430*/  LDG.E R25, desc[UR16][R2.64+0x8] ;  /* 0x0000081002197981 */ /* 0x000f68000c1e1900 */
[----:B------:R-:W5:Y:S04]  /*0440*/  LDG.E R10, desc[UR16][R10.64] ;  /* 0x000000100a0a7981 */ /* 0x000f68000c1e1900 */
[----:B------:R1:W5:Y:S01]  /*0450*/  LDG.E R27, desc[UR16][R2.64+0xc] ;  /* 0x00000c10021b7981 */ /* 0x000362000c1e1900 */
[----:B------:R-:W-:-:S04]  /*0460*/  UIADD3 UR5, UPT, UPT, UR5, 0x8, URZ ;  /* 0x0000000805057890 */ /* 0x000fc8000fffe0ff */
[----:B------:R-:W-:Y:S01]  /*0470*/  UISETP.NE.AND UP1, UPT, UR5, URZ, UPT ;  /* 0x000000ff0500728c */ /* 0x000fe2000bf25270 */
[----:B0-----:R-:W-:Y:S02]  /*0480*/  MOV R5, UR18 ;  /* 0x0000001200057c02 */ /* 0x001fe40008000f00 */
[----:B-1----:R-:W-:-:S03]  /*0490*/  IADD3 R2, P0, PT, R2, 0x20, RZ ;  /* 0x0000002002027810 */ /* 0x002fc60007f1e0ff */
[----:B------:R-:W-:Y:S01]  /*04a0*/  IMAD R14, R5, 0x8, R14 ;  /* 0x00000008050e7824 */ /* 0x000fe200078e020e */
[----:B------:R-:W-:Y:S01]  /*04b0*/  IADD3.X R3, PT, PT, RZ, R3, RZ, P0, !PT ;  /* 0x00000003ff037210 */ /* 0x000fe200007fe4ff */
[----:B--2---:R-:W-:-:S04]  /*04c0*/  FFMA R22, R21, R22, R12 ;  /* 0x0000001615167223 */ /* 0x004fc8000000000c */
[----:B---3--:R-:W-:-:S04]  /*04d0*/  FFMA R20, R19, R20, R22 ;  /* 0x0000001413147223 */ /* 0x008fc80000000016 */
[----:B----4-:R-:W-:-:S04]  /*04e0*/  FFMA R18, R17, R18, R20 ;  /* 0x0000001211127223 */ /* 0x010fc80000000014 */
[----:B-----5:R-:W-:-:S04]  /*04f0*/  FFMA R16, R15, R16, R18 ;  /* 0x000000100f107223 */ /* 0x020fc80000000012 */
[----:B------:R-:W-:-:S04]  /*0500*/  FFMA R23, R23, R4, R16 ;  /* 0x0000000417177223 */ /* 0x000fc80000000010 */
[----:B------:R-:W-:-:S04]  /*0510*/  FFMA R24, R24, R7, R23 ;  /* 0x0000000718187223 */ /* 0x000fc80000000017 */
[----:B------:R-:W-:-:S04]  /*0520*/  FFMA R8, R25, R8, R24 ;  /* 0x0000000819087223 */ /* 0x000fc80000000018 */
[----:B------:R-:W-:Y:S01]  /*0530*/  FFMA R12, R27, R10, R8 ;  /* 0x0000000a1b0c7223 */ /* 0x000fe20000000008 */
[----:B------:R-:W-:Y:S06]  /*0540*/  BRA.U UP1, `(.L_x_2) ;  /* 0xfffffffd01347547 */ /* 0x000fec000b83ffff */
.L_x_1:
[----:B------:R-:W-:Y:S05]  /*0550*/  BRA.U !UP0, `(.L_x_0) ;  /* 0x00000005083c7547 */ /* 0x000fea000b800000 */
[----:B------:R-:W-:Y:S01]  /*0560*/  UISETP.GE.U32.AND UP0, UPT, UR19, 0x4, UPT ;  /* 0x000000041300788c */ /* 0x000fe2000bf06070 */
[----:B------:R-:W-:Y:S01]  /*0570*/  IMAD R2, R0, UR18, RZ ;  /* 0x0000001200027c24 */ /* 0x000fe2000f8e02ff */
[----:B------:R-:W-:-:S04]  /*0580*/  ULOP3.LUT UR5, UR18, 0x3, URZ, 0xc0, !UPT ;  /* 0x0000000312057892 */ /* 0x000fc8000f8ec0ff */
[----:B------:R-:W-:-:S03]  /*0590*/  UISETP.NE.AND UP1, UPT, UR5, URZ, UPT ;  /* 0x000000ff0500728c */ /* 0x000fc6000bf25270 */
[----:B------:R-:W-:Y:S08]  /*05a0*/  BRA.U !UP0, `(.L_x_3) ;  /* 0x00000001087c7547 */ /* 0x000ff0000b800000 */
[----:B------:R-:W0:Y:S01]  /*05b0*/  LDC.64 R6, c[0x0][0x388] ;  /* 0x0000e200ff067b82 */ /* 0x000e220000000a00 */
[----:B------:R-:W1:Y:S01]  /*05c0*/  LDCU.64 UR6, c[0x0][0x380] ;  /* 0x00007000ff0677ac */ /* 0x000e620008000a00 */
[----:B------:R-:W-:Y:S02]  /*05d0*/  MOV R4, UR4 ;  /* 0x0000000400047c02 */ /* 0x000fe40008000f00 */
[----:B------:R-:W-:Y:S02]  /*05e0*/  IADD3 R3, PT, PT, R2, UR4, RZ ;  /* 0x0000000402037c10 */ /* 0x000fe4000fffe0ff */
[----:B------:R-:W-:Y:S01]  /*05f0*/  MOV R11, UR18 ;  /* 0x00000012000b7c02 */ /* 0x000fe20008000f00 */
[----:B------:R-:W-:Y:S01]  /*0600*/  IMAD R5, R4, UR18, R13 ;  /* 0x0000001204057c24 */ /* 0x000fe2000f8e020d */
[----:B------:R-:W2:Y:S01]  /*0610*/  LDC.64 R8, c[0x0][0x380] ;  /* 0x0000e000ff087b82 */ /* 0x000ea20000000a00 */
[----:B------:R-:W-:Y:S02]  /*0620*/  IADD3 R14, P0, PT, R2, UR4, RZ ;  /* 0x00000004020e7c10 */ /* 0x000fe4000ff1e0ff */
[----:B------:R-:W-:Y:S01]  /*0630*/  MOV R15, UR18 ;  /* 0x00000012000f7c02 */ /* 0x000fe20008000f00 */
[----:B0-----:R-:W-:-:S04]  /*0640*/  IMAD.WIDE R6, R5, 0x4, R6 ;  /* 0x0000000405067825 */ /* 0x001fc800078e0206 */
[----:B------:R-:W-:Y:S01]  /*0650*/  IMAD.WIDE.U32 R10, R11, 0x4, R6 ;  /* 0x000000040b0a7825 */ /* 0x000fe200078e0006 */
[----:B------:R-:W-:Y:S01]  /*0660*/  MOV R17, UR18 ;  /* 0x0000001200117c02 */ /* 0x000fe20008000f00 */
[----:B------:R-:W3:Y:S02]  /*0670*/  LDG.E R6, desc[UR16][R6.64] ;  /* 0x0000001006067981 */ /* 0x000ee4000c1e1900 */
[----:B--2---:R-:W-:Y:S01]  /*0680*/  IMAD.WIDE.U32 R8, R3, 0x4, R8 ;  /* 0x0000000403087825 */ /* 0x004fe200078e0008 */
[----:B------:R-:W-:Y:S02]  /*0690*/  IADD3.X R3, PT, PT, RZ, RZ, RZ, P0, !PT ;  /* 0x000000ffff037210 */ /* 0x000fe400007fe4ff */
[----:B-1----:R-:W-:-:S03]  /*06a0*/  LEA R4, P0, R14, UR6, 0x2 ;  /* 0x000000060e047c11 */ /* 0x002fc6000f8010ff */
[----:B------:R-:W3:Y:S01]  /*06b0*/  LDG.E R9, desc[UR16][R8.64] ;  /* 0x0000001008097981 */ /* 0x000ee2000c1e1900 */
[----:B------:R-:W-:Y:S01]  /*06c0*/  LEA.HI.X R5, R14, UR7, R3, 0x2, P0 ;  /* 0x000000070e057c11 */ /* 0x000fe200080f1403 */
[----:B------:R-:W-:Y:S02]  /*06d0*/  IMAD.WIDE.U32 R14, R15, 0x4, R10 ;  /* 0x000000040f0e7825 */ /* 0x000fe400078e000a */
[----:B------:R-:W2:Y:S04]  /*06e0*/  LDG.E R3, desc[UR16][R10.64] ;  /* 0x000000100a037981 */ /* 0x000ea8000c1e1900 */
[----:B------:R-:W2:Y:S01]  /*06f0*/  LDG.E R18, desc[UR16][R4.64+0x4] ;  /* 0x0000041004127981 */ /* 0x000ea2000c1e1900 */
[----:B------:R-:W-:-:S03]  /*0700*/  IMAD.WIDE.U32 R16, R17, 0x4, R14 ;  /* 0x0000000411107825 */ /* 0x000fc600078e000e */
[----:B------:R-:W4:Y:S04]  /*0710*/  LDG.E R19, desc[UR16][R14.64] ;  /* 0x000000100e137981 */ /* 0x000f28000c1e1900 */
[----:B------:R-:W4:Y:S04]  /*0720*/  LDG.E R20, desc[UR16][R4.64+0x8] ;  /* 0x0000081004147981 */ /* 0x000f28000c1e1900 */
[----:B------:R-:W5:Y:S04]  /*0730*/  LDG.E R22, desc[UR16][R4.64+0xc] ;  /* 0x00000c1004167981 */ /* 0x000f68000c1e1900 */
[----:B------:R-:W5:Y:S01]  /*0740*/  LDG.E R16, desc[UR16][R16.64] ;  /* 0x0000001010107981 */ /* 0x000f62000c1e1900 */
[----:B------:R-:W-:Y:S01]  /*0750*/  UIADD3 UR4, UPT, UPT, UR4, 0x4, URZ ;  /* 0x0000000404047890 */ /* 0x000fe2000fffe0ff */
[----:B---3--:R-:W-:-:S04]  /*0760*/  FFMA R9, R9, R6, R12 ;  /* 0x0000000609097223 */ /* 0x008fc8000000000c */
[----:B--2---:R-:W-:-:S04]  /*0770*/  FFMA R3, R18, R3, R9 ;  /* 0x0000000312037223 */ /* 0x004fc80000000009 */
[----:B----4-:R-:W-:-:S04]  /*0780*/  FFMA R3, R20, R19, R3 ;  /* 0x0000001314037223 */ /* 0x010fc80000000003 */
[----:B-----5:R-:W-:-:S07]  /*0790*/  FFMA R12, R22, R16, R3 ;  /* 0x00000010160c7223 */ /* 0x020fce0000000003 */
.L_x_3:
[----:B------:R-:W-:Y:S05]  /*07a0*/  BRA.U !UP1, `(.L_x_0) ;  /* 0x0000000109a87547 */ /* 0x000fea000b800000 */
[----:B------:R-:W-:Y:S01]  /*07b0*/  UISETP.NE.AND UP0, UPT, UR5, 0x1, UPT ;  /* 0x000000010500788c */ /* 0x000fe2000bf05270 */
[----:B------:R-:W-:Y:S01]  /*07c0*/  MOV R4, UR4 ;  /* 0x0000000400047c02 */ /* 0x000fe20008000f00 */
[----:B------:R-:W-:Y:S02]  /*07d0*/  ULOP3.LUT UR5, UR18, 0x1, URZ, 0xc0, !UPT ;  /* 0x0000000112057892 */ /* 0x000fe4000f8ec0ff */
[----:B------:R-:W-:Y:S02]  /*07e0*/  IMAD.U32 R17, RZ, RZ, UR18 ;  /* 0x00000012ff117e24 */ /* 0x000fe4000f8e00ff */
[----:B------:R-:W-:Y:S01]  /*07f0*/  UISETP.NE.U32.AND UP1, UPT, UR5, 0x1, UPT ;  /* 0x000000010500788c */ /* 0x000fe2000bf25070 */
[----:B------:R-:W-:-:S04]  /*0800*/  PLOP3.LUT P1, PT, PT, PT, UP0, 0x80, 0x8 ;  /* 0x000000000008781c */ /* 0x000fc80003f2f008 */
[----:B------:R-:W0:Y:S01]  /*0810*/  @UP0 LDCU.128 UR8, c[0x0][0x380] ;  /* 0x00007000ff0807ac */ /* 0x000e220008000c00 */
[----:B------:R-:W-:Y:S01]  /*0820*/  PLOP3.LUT P0, PT, PT, PT, UP1, 0x80, 0x8 ;  /* 0x000000000008781c */ /* 0x000fe20003f0f018 */
[----:B------:R-:W1:Y:S04]  /*0830*/  @UP0 LDCU.64 UR6, c[0x0][0x380] ;  /* 0x00007000ff0607ac */ /* 0x000e680008000a00 */
[----:B------:R-:W2:Y:S03]  /*0840*/  @!UP1 LDCU.128 UR12, c[0x0][0x380] ;  /* 0x00007000ff0c97ac */ /* 0x000ea60008000c00 */
[C---:B------:R-:W-:Y:S01]  /*0850*/  @P1 VIADD R3, R2.reuse, UR4 ;  /* 0x0000000402031c36 */ /* 0x040fe20008000000 */
[----:B------:R-:W-:Y:S01]  /*0860*/  @P1 IADD3 R5, P2, PT, R2, UR4, RZ ;  /* 0x0000000402051c10 */ /* 0x000fe2000ff5e0ff */
[----:B------:R-:W-:-:S03]  /*0870*/  @UP0 UIADD3 UR4, UPT, UPT, UR4, 0x2, URZ ;  /* 0x0000000204040890 */ /* 0x000fc6000fffe0ff */
[----:B------:R-:W-:Y:S02]  /*0880*/  @P1 IADD3.X R8, PT, PT, RZ, RZ, RZ, P2, !PT ;  /* 0x000000ffff081210 */ /* 0x000fe400017fe4ff */
[----:B0-----:R-:W-:Y:S02]  /*0890*/  MOV R14, UR8 ;  /* 0x00000008000e7c02 */ /* 0x001fe40008000f00 */
[----:B------:R-:W-:Y:S02]  /*08a0*/  MOV R15, UR9 ;  /* 0x00000009000f7c02 */ /* 0x000fe40008000f00 */
[----:B------:R-:W-:Y:S02]  /*08b0*/  MOV R6, UR10 ;  /* 0x0000000a00067c02 */ /* 0x000fe40008000f00 */
[----:B------:R-:W-:Y:S01]  /*08c0*/  MOV R7, UR11 ;  /* 0x0000000b00077c02 */ /* 0x000fe20008000f00 */
[----:B------:R-:W-:-:S04]  /*08d0*/  @P1 IMAD.WIDE.U32 R14, R3, 0x4, R14 ;  /* 0x00000004030e1825 */ /* 0x000fc800078e000e */
[----:B------:R-:W-:Y:S01]  /*08e0*/  @P1 IMAD R3, R4, UR18, R13 ;  /* 0x0000001204031c24 */ /* 0x000fe2000f8e020d */
[----:B-1----:R-:W-:Y:S02]  /*08f0*/  @P1 LEA R4, P2, R5, UR6, 0x2 ;  /* 0x0000000605041c11 */ /* 0x002fe4000f8410ff */
[----:B------:R-:W-:Y:S01]  /*0900*/  MOV R18, UR4 ;  /* 0x0000000400127c02 */ /* 0x000fe20008000f00 */
[----:B------:R-:W-:Y:S01]  /*0910*/  @P1 IMAD.WIDE R6, R3, 0x4, R6 ;  /* 0x0000000403061825 */ /* 0x000fe200078e0206 */
[----:B------:R-:W-:Y:S01]  /*0920*/  @P1 LEA.HI.X R5, R5, UR7, R8, 0x2, P2 ;  /* 0x0000000705051c11 */ /* 0x000fe200090f1408 */
[----:B------:R-:W3:Y:S01]  /*0930*/  @P1 LDG.E R3, desc[UR16][R14.64] ;  /* 0x000000100e031981 */ /* 0x000ee2000c1e1900 */
[----:B--2---:R-:W-:Y:S01]  /*0940*/  MOV R8, UR12 ;  /* 0x0000000c00087c02 */ /* 0x004fe20008000f00 */
[----:B------:R-:W-:Y:S01]  /*0950*/  @!P0 IMAD R21, R18, UR18, R13 ;  /* 0x0000001212158c24 */ /* 0x000fe2000f8e020d */
[----:B------:R-:W-:Y:S01]  /*0960*/  MOV R9, UR13 ;  /* 0x0000000d00097c02 */ /* 0x000fe20008000f00 */
[----:B------:R-:W-:Y:S01]  /*0970*/  @P1 IMAD.WIDE.U32 R16, R17, 0x4, R6 ;  /* 0x0000000411101825 */ /* 0x000fe200078e0006 */
[----:B------:R-:W-:Y:S01]  /*0980*/  @!P0 IADD3 R19, PT, PT, R2, UR4, RZ ;  /* 0x0000000402138c10 */ /* 0x000fe2000fffe0ff */
[----:B------:R-:W3:Y:S01]  /*0990*/  @P1 LDG.E R6, desc[UR16][R6.64] ;  /* 0x0000001006061981 */ /* 0x000ee2000c1e1900 */
[----:B------:R-:W-:-:S02]  /*09a0*/  MOV R10, UR14 ;  /* 0x0000000e000a7c02 */ /* 0x000fc40008000f00 */
[----:B------:R-:W-:Y:S01]  /*09b0*/  MOV R11, UR15 ;  /* 0x0000000f000b7c02 */ /* 0x000fe20008000f00 */
[----:B------:R-:W-:Y:S01]  /*09c0*/  @!P0 IMAD.WIDE.U32 R8, R19, 0x4, R8 ;  /* 0x0000000413088825 */ /* 0x000fe200078e0008 */
[----:B------:R-:W2:Y:S03]  /*09d0*/  @P1 LDG.E R16, desc[UR16][R16.64] ;  /* 0x0000001010101981 */ /* 0x000ea6000c1e1900 */
[----:B------:R-:W-:Y:S01]  /*09e0*/  @!P0 IMAD.WIDE R10, R21, 0x4, R10 ;  /* 0x00000004150a8825 */ /* 0x000fe200078e020a */
[----:B------:R-:W2:Y:S04]  /*09f0*/  @P1 LDG.E R4, desc[UR16][R4.64+0x4] ;  /* 0x0000041004041981 */ /* 0x000ea8000c1e1900 */
[----:B------:R-:W4:Y:S04]  /*0a00*/  @!P0 LDG.E R9, desc[UR16][R8.64] ;  /* 0x0000001008098981 */ /* 0x000f28000c1e1900 */
[----:B------:R-:W4:Y:S01]  /*0a10*/  @!P0 LDG.E R10, desc[UR16][R10.64] ;  /* 0x000000100a0a8981 */ /* 0x000f22000c1e1900 */
[----:B---3--:R-:W-:-:S04]  /*0a20*/  @P1 FFMA R3, R3, R6, R12 ;  /* 0x0000000603031223 */ /* 0x008fc8000000000c */
[----:B--2---:R-:W-:-:S04]  /*0a30*/  @P1 FFMA R12, R4, R16, R3 ;  /* 0x00000010040c1223 */ /* 0x004fc80000000003 */
[----:B----4-:R-:W-:-:S07]  /*0a40*/  @!P0 FFMA R12, R9, R10, R12 ;  /* 0x0000000a090c8223 */ /* 0x010fce000000000c */
.L_x_0:
[----:B------:R-:W0:Y:S01]  /*0a50*/  LDC.64 R2, c[0x0][0x390] ;  /* 0x0000e400ff027b82 */ /* 0x000e220000000a00 */
[----:B------:R-:W-:-:S04]  /*0a60*/  IMAD R13, R0, UR18, R13 ;  /* 0x00000012000d7c24 */ /* 0x000fc8000f8e020d */
[----:B0-----:R-:W-:-:S05]  /*0a70*/  IMAD.WIDE R2, R13, 0x4, R2 ;  /* 0x000000040d027825 */ /* 0x001fca00078e0202 */
[----:B------:R-:W-:Y:S01]  /*0a80*/  STG.E desc[UR16][R2.64], R12 ;  /* 0x0000000c02007986 */ /* 0x000fe2000c101910 */
[----:B------:R-:W-:Y:S05]  /*0a90*/  EXIT ;  /* 0x000000000000794d */ /* 0x000fea0003800000 */
.L_x_4:
[----:B------:R-:W-:-:S00]  /*0aa0*/  BRA `(.L_x_4) ;  /* 0xfffffffc00fc7947 */ /* 0x000fc0000383ffff */
[----:B------:R-:W-:-:S00]  /*0ab0*/  NOP ;  /* 0x0000000000007918 */ /* 0x000fc00000000000 */
        /* <DEDUP_REMOVED lines=12> */
.L_x_5:


//--------------------- .nv.shared.reserved.0     --------------------------
	.section	.nv.shared.reserved.0,"aw",@nobits
	.weak		__nv_reservedSMEM_offset_0_alias
	.size		__nv_reservedSMEM_offset_0_alias, 0, 64
	.other		__nv_reservedSMEM_offset_0_alias,@"STO_CUDA_RESERVED_SHARED STV_DEFAULT"
__nv_reservedSMEM_offset_0_alias:
	.zero		0
	.zero		64


//--------------------- .nv.constant0._Z19Matmul_kernel_blockPfS_S_i --------------------------
	.section	.nv.constant0._Z19Matmul_kernel_blockPfS_S_i,"a",@progbits
	.sectionflags	@""
	.align	4
.nv.constant0._Z19Matmul_kernel_blockPfS_S_i:
	.zero		924


//--------------------- SYMBOLS --------------------------

	.type		.nv.reservedSmem.offset0,@object
	.size		.nv.reservedSmem.offset0,0x4
